	.headerflags	@"EF_CUDA_TEXMODE_UNIFIED EF_CUDA_64BIT_ADDRESS EF_CUDA_ACCELERATORS EF_CUDA_SM90 EF_CUDA_VIRTUAL_SM(EF_CUDA_SM90)"
	.elftype	@"ET_EXEC"


//--------------------- .nv.info                  --------------------------
	.section	.nv.info,"",@"SHT_CUDA_INFO"
	.align	4


	//----- nvinfo : EIATTR_REGCOUNT
	.align		4
        /*0000*/ 	.byte	0x04, 0x2f
        /*0002*/ 	.short	(.L_1 - .L_0)
	.align		4
.L_0:
        /*0004*/ 	.word	index@(triton_poi_fused_add_convolution_mul_18)
        /*0008*/ 	.word	0x00000040


	//----- nvinfo : EIATTR_MIN_STACK_SIZE
	.align		4
.L_1:
        /*000c*/ 	.byte	0x04, 0x12
        /*000e*/ 	.short	(.L_3 - .L_2)
	.align		4
.L_2:
        /*0010*/ 	.word	index@(triton_poi_fused_add_convolution_mul_18)
        /*0014*/ 	.word	0x00000000


	//----- nvinfo : EIATTR_FRAME_SIZE
	.align		4
.L_3:
        /*0018*/ 	.byte	0x04, 0x11
        /*001a*/ 	.short	(.L_5 - .L_4)
	.align		4
.L_4:
        /*001c*/ 	.word	index@(triton_poi_fused_add_convolution_mul_18)
        /*0020*/ 	.word	0x00000000


	//----- nvinfo : EIATTR_MIN_STACK_SIZE
	.align		4
.L_5:
        /*0024*/ 	.byte	0x04, 0x12
        /*0026*/ 	.short	(.L_7 - .L_6)
	.align		4
.L_6:
        /*0028*/ 	.word	index@(triton_poi_fused_add_convolution_mul_18)
        /*002c*/ 	.word	0x00000000
.L_7:


//--------------------- .nv.info.triton_poi_fused_add_convolution_mul_18 --------------------------
	.section	.nv.info.triton_poi_fused_add_convolution_mul_18,"",@"SHT_CUDA_INFO"
	.sectionflags	@""
	.align	4


	//----- nvinfo : EIATTR_CUDA_API_VERSION
	.align		4
        /*0000*/ 	.byte	0x04, 0x37
        /*0002*/ 	.short	(.L_9 - .L_8)
.L_8:
        /*0004*/ 	.word	0x0000007c


	//----- nvinfo : EIATTR_KPARAM_INFO
	.align		4
.L_9:
        /*0008*/ 	.byte	0x04, 0x17
        /*000a*/ 	.short	(.L_11 - .L_10)
.L_10:
        /*000c*/ 	.word	0x00000000
        /*0010*/ 	.short	0x0009
        /*0012*/ 	.short	0x0044
        /*0014*/ 	.byte	0x00, 0xf0, 0x11, 0x00


	//----- nvinfo : EIATTR_KPARAM_INFO
	.align		4
.L_11:
        /*0018*/ 	.byte	0x04, 0x17
        /*001a*/ 	.short	(.L_13 - .L_12)
.L_12:
        /*001c*/ 	.word	0x00000000
        /*0020*/ 	.short	0x0008
        /*0022*/ 	.short	0x0040
        /*0024*/ 	.byte	0x00, 0xf0, 0x11, 0x00


	//----- nvinfo : EIATTR_KPARAM_INFO
	.align		4
.L_13:
        /*0028*/ 	.byte	0x04, 0x17
        /*002a*/ 	.short	(.L_15 - .L_14)
.L_14:
        /*002c*/ 	.word	0x00000000
        /*0030*/ 	.short	0x0007
        /*0032*/ 	.short	0x0038
        /*0034*/ 	.byte	0x00, 0xf4, 0x21, 0x00


	//----- nvinfo : EIATTR_KPARAM_INFO
	.align		4
.L_15:
        /*0038*/ 	.byte	0x04, 0x17
        /*003a*/ 	.short	(.L_17 - .L_16)
.L_16:
        /*003c*/ 	.word	0x00000000
        /*0040*/ 	.short	0x0006
        /*0042*/ 	.short	0x0030
        /*0044*/ 	.byte	0x00, 0xf4, 0x21, 0x00


	//----- nvinfo : EIATTR_KPARAM_INFO
	.align		4
.L_17:
        /*0048*/ 	.byte	0x04, 0x17
        /*004a*/ 	.short	(.L_19 - .L_18)
.L_18:
        /*004c*/ 	.word	0x00000000
        /*0050*/ 	.short	0x0005
        /*0052*/ 	.short	0x0028
        /*0054*/ 	.byte	0x00, 0xf4, 0x21, 0x00


	//----- nvinfo : EIATTR_KPARAM_INFO
	.align		4
.L_19:
        /*0058*/ 	.byte	0x04, 0x17
        /*005a*/ 	.short	(.L_21 - .L_20)
.L_20:
        /*005c*/ 	.word	0x00000000
        /*0060*/ 	.short	0x0004
        /*0062*/ 	.short	0x0020
        /*0064*/ 	.byte	0x00, 0xf4, 0x21, 0x00


	//----- nvinfo : EIATTR_KPARAM_INFO
	.align		4
.L_21:
        /*0068*/ 	.byte	0x04, 0x17
        /*006a*/ 	.short	(.L_23 - .L_22)
.L_22:
        /*006c*/ 	.word	0x00000000
        /*0070*/ 	.short	0x0003
        /*0072*/ 	.short	0x0018
        /*0074*/ 	.byte	0x00, 0xf4, 0x21, 0x00


	//----- nvinfo : EIATTR_KPARAM_INFO
	.align		4
.L_23:
        /*0078*/ 	.byte	0x04, 0x17
        /*007a*/ 	.short	(.L_25 - .L_24)
.L_24:
        /*007c*/ 	.word	0x00000000
        /*0080*/ 	.short	0x0002
        /*0082*/ 	.short	0x0010
        /*0084*/ 	.byte	0x00, 0xf4, 0x21, 0x00


	//----- nvinfo : EIATTR_KPARAM_INFO
	.align		4
.L_25:
        /*0088*/ 	.byte	0x04, 0x17
        /*008a*/ 	.short	(.L_27 - .L_26)
.L_26:
        /*008c*/ 	.word	0x00000000
        /*0090*/ 	.short	0x0001
        /*0092*/ 	.short	0x0008
        /*0094*/ 	.byte	0x00, 0xf4, 0x21, 0x00


	//----- nvinfo : EIATTR_KPARAM_INFO
	.align		4
.L_27:
        /*0098*/ 	.byte	0x04, 0x17
        /*009a*/ 	.short	(.L_29 - .L_28)
.L_28:
        /*009c*/ 	.word	0x00000000
        /*00a0*/ 	.short	0x0000
        /*00a2*/ 	.short	0x0000
        /*00a4*/ 	.byte	0x00, 0xf4, 0x21, 0x00


	//----- nvinfo : EIATTR_SPARSE_MMA_MASK
	.align		4
.L_29:
        /*00a8*/ 	.byte	0x03, 0x50
        /*00aa*/ 	.short	0x0000


	//----- nvinfo : EIATTR_MAXREG_COUNT
	.align		4
        /*00ac*/ 	.byte	0x03, 0x1b
        /*00ae*/ 	.short	0x00ff


	//----- nvinfo : EIATTR_EXIT_INSTR_OFFSETS
	.align		4
        /*00b0*/ 	.byte	0x04, 0x1c
        /*00b2*/ 	.short	(.L_31 - .L_30)


	//   ....[0]....
.L_30:
        /*00b4*/ 	.word	0x00000ea0


	//   ....[1]....
        /*00b8*/ 	.word	0x00000f00


	//----- nvinfo : EIATTR_REQNTID
	.align		4
.L_31:
        /*00bc*/ 	.byte	0x04, 0x10
        /*00be*/ 	.short	(.L_33 - .L_32)
.L_32:
        /*00c0*/ 	.word	0x00000100
        /*00c4*/ 	.word	0x00000001
        /*00c8*/ 	.word	0x00000001


	//----- nvinfo : EIATTR_CBANK_PARAM_SIZE
	.align		4
.L_33:
        /*00cc*/ 	.byte	0x03, 0x19
        /*00ce*/ 	.short	0x0048


	//----- nvinfo : EIATTR_PARAM_CBANK
	.align		4
        /*00d0*/ 	.byte	0x04, 0x0a
        /*00d2*/ 	.short	(.L_35 - .L_34)
	.align		4
.L_34:
        /*00d4*/ 	.word	index@(.nv.constant0.triton_poi_fused_add_convolution_mul_18)
        /*00d8*/ 	.short	0x0210
        /*00da*/ 	.short	0x0048


	//----- nvinfo : EIATTR_SW_WAR
	.align		4
.L_35:
        /*00dc*/ 	.byte	0x04, 0x36
        /*00de*/ 	.short	(.L_37 - .L_36)
.L_36:
        /*00e0*/ 	.word	0x00000008
.L_37:


//--------------------- .nv.callgraph             --------------------------
	.section	.nv.callgraph,"",@"SHT_CUDA_CALLGRAPH"
	.align	4
	.sectionentsize	8
	.align		4
        /*0000*/ 	.word	0x00000000
	.align		4
        /*0004*/ 	.word	0xffffffff
	.align		4
        /*0008*/ 	.word	0x00000000
	.align		4
        /*000c*/ 	.word	0xfffffffe
	.align		4
        /*0010*/ 	.word	0x00000000
	.align		4
        /*0014*/ 	.word	0xfffffffd
	.align		4
        /*0018*/ 	.word	0x00000000
	.align		4
        /*001c*/ 	.word	0xfffffffc


//--------------------- .text.triton_poi_fused_add_convolution_mul_18 --------------------------
	.section	.text.triton_poi_fused_add_convolution_mul_18,"ax",@progbits
	.sectionflags	@"SHF_BARRIERS=1"
	.align	128
        .global         triton_poi_fused_add_convolution_mul_18
        .type           triton_poi_fused_add_convolution_mul_18,@function
        .size           triton_poi_fused_add_convolution_mul_18,(.L_x_1 - triton_poi_fused_add_convolution_mul_18)
        .other          triton_poi_fused_add_convolution_mul_18,@"STO_CUDA_ENTRY STV_DEFAULT"
triton_poi_fused_add_convolution_mul_18:
.text.triton_poi_fused_add_convolution_mul_18:
[----:B------:R-:W0:Y:S01]  /*0000*/  LDC R1, c[0x0][0x28] ;  /* 0x00000a00ff017b82 */ /* 0x000e220000000800 */
[----:B------:R-:W1:Y:S07]  /*0010*/  S2R R0, SR_CTAID.X ;  /* 0x0000000000007919 */ /* 0x000e6e0000002500 */
[----:B------:R-:W2:Y:S01]  /*0020*/  LDC.64 R16, c[0x0][0x220] ;  /* 0x00008800ff107b82 */ /* 0x000ea20000000a00 */
[----:B------:R-:W-:Y:S02]  /*0030*/  CS2R R12, SRZ ;  /* 0x00000000000c7805 */ /* 0x000fe4000001ff00 */
[----:B------:R-:W-:Y:S01]  /*0040*/  CS2R R14, SRZ ;  /* 0x00000000000e7805 */ /* 0x000fe2000001ff00 */
[----:B------:R-:W3:Y:S01]  /*0050*/  S2R R49, SR_TID.X ;  /* 0x0000000000317919 */ /* 0x000ee20000002100 */
[----:B------:R-:W-:Y:S01]  /*0060*/  ULDC.64 UR6, c[0x0][0x208] ;  /* 0x0000820000067ab9 */ /* 0x000fe20000000a00 */
[----:B------:R-:W4:Y:S02]  /*0070*/  S2R R2, SR_CTAID.Y ;  /* 0x0000000000027919 */ /* 0x000f240000002600 */
[----:B------:R-:W5:Y:S08]  /*0080*/  LDC.64 R28, c[0x0][0x228] ;  /* 0x00008a00ff1c7b82 */ /* 0x000f700000000a00 */
[----:B------:R-:W5:Y:S01]  /*0090*/  LDC.64 R46, c[0x0][0x230] ;  /* 0x00008c00ff2e7b82 */ /* 0x000f620000000a00 */
[----:B------:R-:W-:-:S02]  /*00a0*/  CS2R R8, SRZ ;  /* 0x0000000000087805 */ /* 0x000fc4000001ff00 */
[----:B------:R-:W-:Y:S02]  /*00b0*/  CS2R R10, SRZ ;  /* 0x00000000000a7805 */ /* 0x000fe4000001ff00 */
[----:B------:R-:W-:Y:S02]  /*00c0*/  CS2R R4, SRZ ;  /* 0x0000000000047805 */ /* 0x000fe4000001ff00 */
[----:B------:R-:W-:Y:S02]  /*00d0*/  CS2R R6, SRZ ;  /* 0x0000000000067805 */ /* 0x000fe4000001ff00 */
[----:B------:R-:W-:Y:S02]  /*00e0*/  CS2R R18, SRZ ;  /* 0x0000000000127805 */ /* 0x000fe4000001ff00 */
[----:B------:R-:W-:Y:S02]  /*00f0*/  CS2R R20, SRZ ;  /* 0x0000000000147805 */ /* 0x000fe4000001ff00 */
[----:B------:R-:W-:Y:S01]  /*0100*/  CS2R R24, SRZ ;  /* 0x0000000000187805 */ /* 0x000fe2000001ff00 */
[----:B------:R-:W5:Y:S01]  /*0110*/  LDC.64 R32, c[0x0][0x218] ;  /* 0x00008600ff207b82 */ /* 0x000f620000000a00 */
[----:B-1----:R-:W-:-:S07]  /*0120*/  SHF.L.U32 R0, R0, 0x7, RZ ;  /* 0x0000000700007819 */ /* 0x002fce00000006ff */
[----:B------:R-:W1:Y:S01]  /*0130*/  LDC.64 R52, c[0x0][0x210] ;  /* 0x00008400ff347b82 */ /* 0x000e620000000a00 */
[----:B---3--:R-:W-:Y:S02]  /*0140*/  SHF.L.U32 R3, R49, 0x2, RZ ;  /* 0x0000000231037819 */ /* 0x008fe400000006ff */
[----:B------:R-:W-:Y:S02]  /*0150*/  SHF.R.U32.HI R23, RZ, 0x5, R49 ;  /* 0x00000005ff177819 */ /* 0x000fe40000011631 */
[----:B------:R-:W-:Y:S01]  /*0160*/  LOP3.LUT R51, R0, 0x7c, R3, 0xf8, !PT ;  /* 0x0000007c00337812 */ /* 0x000fe200078ef803 */
[----:B----4-:R-:W-:Y:S01]  /*0170*/  IMAD.SHL.U32 R48, R2, 0x20, RZ ;  /* 0x0000002002307824 */ /* 0x010fe200078e00ff */
[----:B------:R-:W-:Y:S01]  /*0180*/  SGXT.U32 R23, R23, 0x3 ;  /* 0x000000031717781a */ /* 0x000fe20000000000 */
[----:B------:R-:W3:Y:S01]  /*0190*/  LDC.64 R60, c[0x0][0x238] ;  /* 0x00008e00ff3c7b82 */ /* 0x000ee20000000a00 */
[C---:B------:R-:W-:Y:S01]  /*01a0*/  ISETP.GE.AND P0, PT, R51.reuse, 0x80, PT ;  /* 0x000000803300780c */ /* 0x040fe20003f06270 */
[----:B--2---:R-:W-:Y:S01]  /*01b0*/  IMAD.WIDE R16, R51, 0x4, R16 ;  /* 0x0000000433107825 */ /* 0x004fe200078e0210 */
[----:B------:R-:W-:-:S04]  /*01c0*/  LOP3.LUT R26, R48, R23, RZ, 0xfc, !PT ;  /* 0x00000017301a7212 */ /* 0x000fc800078efcff */
[----:B------:R-:W-:-:S04]  /*01d0*/  LEA R59, R26, R51, 0x7 ;  /* 0x000000331a3b7211 */ /* 0x000fc800078e38ff */
[----:B------:R-:W-:Y:S01]  /*01e0*/  IADD3 R57, R59, 0x400, RZ ;  /* 0x000004003b397810 */ /* 0x000fe20007ffe0ff */
[C---:B------:R-:W-:Y:S01]  /*01f0*/  VIADD R55, R59.reuse, 0x800 ;  /* 0x000008003b377836 */ /* 0x040fe20000000000 */
[----:B------:R-:W-:Y:S01]  /*0200*/  IADD3 R35, R59, 0xc00, RZ ;  /* 0x00000c003b237810 */ /* 0x000fe20007ffe0ff */
[----:B------:R2:W4:Y:S01]  /*0210*/  @!P0 LDG.E.EL.128 R12, desc[UR6][R16.64] ;  /* 0x00000006100c8981 */ /* 0x000522000c2e1d00 */
[----:B------:R-:W-:Y:S02]  /*0220*/  CS2R R22, SRZ ;  /* 0x0000000000167805 */ /* 0x000fe4000001ff00 */
[----:B------:R-:W-:Y:S01]  /*0230*/  CS2R R26, SRZ ;  /* 0x00000000001a7805 */ /* 0x000fe2000001ff00 */
[----:B-----5:R-:W-:-:S04]  /*0240*/  IMAD.WIDE R36, R59, 0x4, R28 ;  /* 0x000000043b247825 */ /* 0x020fc800078e021c */
[----:B0-----:R-:W-:Y:S01]  /*0250*/  IMAD.WIDE R46, R51, 0x4, R46 ;  /* 0x00000004332e7825 */ /* 0x001fe200078e022e */
[----:B------:R0:W4:Y:S01]  /*0260*/  @!P0 LDG.E.EL.128 R8, desc[UR6][R36.64] ;  /* 0x0000000624088981 */ /* 0x000122000c2e1d00 */
[----:B--2---:R-:W-:Y:S02]  /*0270*/  CS2R R16, SRZ ;  /* 0x0000000000107805 */ /* 0x004fe4000001ff00 */
[--C-:B------:R-:W-:Y:S01]  /*0280*/  IMAD.WIDE R38, R57, 0x4, R28.reuse ;  /* 0x0000000439267825 */ /* 0x100fe200078e021c */
[----:B------:R-:W4:Y:S03]  /*0290*/  @!P0 LDG.E.EL.128 R24, desc[UR6][R46.64] ;  /* 0x000000062e188981 */ /* 0x000f26000c2e1d00 */
[--C-:B------:R-:W-:Y:S01]  /*02a0*/  IMAD.WIDE R40, R55, 0x4, R28.reuse ;  /* 0x0000000437287825 */ /* 0x100fe200078e021c */
[----:B------:R2:W5:Y:S03]  /*02b0*/  @!P0 LDG.E.EL.128 R4, desc[UR6][R38.64] ;  /* 0x0000000626048981 */ /* 0x000566000c2e1d00 */
[----:B------:R-:W-:Y:S01]  /*02c0*/  IMAD.WIDE R44, R35, 0x4, R28 ;  /* 0x00000004232c7825 */ /* 0x000fe200078e021c */
[----:B------:R0:W5:Y:S04]  /*02d0*/  @!P0 LDG.E.EL.128 R16, desc[UR6][R40.64] ;  /* 0x0000000628108981 */ /* 0x000168000c2e1d00 */
[----:B------:R2:W5:Y:S01]  /*02e0*/  @!P0 LDG.E.EL.128 R20, desc[UR6][R44.64] ;  /* 0x000000062c148981 */ /* 0x000562000c2e1d00 */
[----:B------:R-:W-:-:S02]  /*02f0*/  CS2R R28, SRZ ;  /* 0x00000000001c7805 */ /* 0x000fc4000001ff00 */
[----:B------:R-:W-:Y:S01]  /*0300*/  CS2R R30, SRZ ;  /* 0x00000000001e7805 */ /* 0x000fe2000001ff00 */
[----:B------:R-:W-:Y:S01]  /*0310*/  IMAD.WIDE R42, R51, 0x4, R32 ;  /* 0x00000004332a7825 */ /* 0x000fe200078e0220 */
[----:B------:R-:W-:Y:S02]  /*0320*/  CS2R R32, SRZ ;  /* 0x0000000000207805 */ /* 0x000fe4000001ff00 */
[----:B0-----:R-:W-:Y:S01]  /*0330*/  CS2R R36, SRZ ;  /* 0x0000000000247805 */ /* 0x001fe2000001ff00 */
[--C-:B-1----:R-:W-:Y:S01]  /*0340*/  IMAD.WIDE R58, R59, 0x4, R52.reuse ;  /* 0x000000043b3a7825 */ /* 0x102fe200078e0234 */
[----:B------:R0:W5:Y:S01]  /*0350*/  @!P0 LDG.E.EL.128 R28, desc[UR6][R42.64] ;  /* 0x000000062a1c8981 */ /* 0x000162000c2e1d00 */
[----:B--2---:R-:W-:Y:S02]  /*0360*/  CS2R R38, SRZ ;  /* 0x0000000000267805 */ /* 0x004fe4000001ff00 */
[----:B------:R-:W-:Y:S01]  /*0370*/  IMAD.WIDE R56, R57, 0x4, R52 ;  /* 0x0000000439387825 */ /* 0x000fe200078e0234 */
[----:B------:R-:W-:-:S02]  /*0380*/  CS2R R40, SRZ ;  /* 0x0000000000287805 */ /* 0x000fc4000001ff00 */
[----:B------:R-:W-:Y:S01]  /*0390*/  CS2R R44, SRZ ;  /* 0x00000000002c7805 */ /* 0x000fe2000001ff00 */
[--C-:B------:R-:W-:Y:S01]  /*03a0*/  IMAD.WIDE R54, R55, 0x4, R52.reuse ;  /* 0x0000000437367825 */ /* 0x100fe200078e0234 */
[----:B------:R-:W-:Y:S01]  /*03b0*/  CS2R R46, SRZ ;  /* 0x00000000002e7805 */ /* 0x000fe2000001ff00 */
[----:B------:R-:W2:Y:S01]  /*03c0*/  @!P0 LDG.E.EL.128 R36, desc[UR6][R56.64] ;  /* 0x0000000638248981 */ /* 0x000ea2000c2e1d00 */
[----:B0-----:R-:W-:Y:S01]  /*03d0*/  CS2R R42, SRZ ;  /* 0x00000000002a7805 */ /* 0x001fe2000001ff00 */
[----:B------:R-:W-:Y:S01]  /*03e0*/  IMAD.WIDE R52, R35, 0x4, R52 ;  /* 0x0000000423347825 */ /* 0x000fe200078e0234 */
[----:B------:R-:W-:-:S03]  /*03f0*/  CS2R R34, SRZ ;  /* 0x0000000000227805 */ /* 0x000fc6000001ff00 */
[----:B---3--:R-:W-:Y:S01]  /*0400*/  IMAD.WIDE R60, R51, 0x4, R60 ;  /* 0x00000004333c7825 */ /* 0x008fe200078e023c */
[----:B------:R-:W3:Y:S04]  /*0410*/  @!P0 LDG.E.EL.128 R40, desc[UR6][R54.64] ;  /* 0x0000000636288981 */ /* 0x000ee8000c2e1d00 */
[----:B------:R-:W2:Y:S04]  /*0420*/  @!P0 LDG.E.EL.128 R32, desc[UR6][R58.64] ;  /* 0x000000063a208981 */ /* 0x000ea8000c2e1d00 */
[----:B------:R-:W2:Y:S01]  /*0430*/  @!P0 LDG.E.EL.128 R44, desc[UR6][R52.64] ;  /* 0x00000006342c8981 */ /* 0x000ea2000c2e1d00 */
[-CC-:B----4-:R-:W-:Y:S01]  /*0440*/  FFMA R8, R8, R12.reuse, R24.reuse ;  /* 0x0000000c08087223 */ /* 0x190fe20000000018 */
[-CC-:B-----5:R-:W-:Y:S01]  /*0450*/  FFMA R4, R4, R12.reuse, R24.reuse ;  /* 0x0000000c04047223 */ /* 0x1a0fe20000000018 */
[-CC-:B------:R-:W-:Y:S01]  /*0460*/  FFMA R50, R16, R12.reuse, R24.reuse ;  /* 0x0000000c10327223 */ /* 0x180fe20000000018 */
[----:B------:R-:W-:Y:S01]  /*0470*/  FFMA R20, R20, R12, R24 ;  /* 0x0000000c14147223 */ /* 0x000fe20000000018 */
[----:B------:R-:W-:-:S02]  /*0480*/  FFMA R24, R17, R13, R25 ;  /* 0x0000000d11187223 */ /* 0x000fc40000000019 */
[----:B------:R-:W0:Y:S01]  /*0490*/  LDC.64 R16, c[0x0][0x240] ;  /* 0x00009000ff107b82 */ /* 0x000e220000000a00 */
[-CC-:B------:R-:W-:Y:S01]  /*04a0*/  FFMA R9, R9, R13.reuse, R25.reuse ;  /* 0x0000000d09097223 */ /* 0x180fe20000000019 */
[-CC-:B------:R-:W-:Y:S01]  /*04b0*/  FFMA R5, R5, R13.reuse, R25.reuse ;  /* 0x0000000d05057223 */ /* 0x180fe20000000019 */
[----:B------:R-:W-:Y:S01]  /*04c0*/  FFMA R21, R21, R13, R25 ;  /* 0x0000000d15157223 */ /* 0x000fe20000000019 */
[-CC-:B------:R-:W-:Y:S01]  /*04d0*/  FFMA R10, R10, R14.reuse, R26.reuse ;  /* 0x0000000e0a0a7223 */ /* 0x180fe2000000001a */
[-CC-:B------:R-:W-:Y:S01]  /*04e0*/  FFMA R6, R6, R14.reuse, R26.reuse ;  /* 0x0000000e06067223 */ /* 0x180fe2000000001a */
[-CC-:B------:R-:W-:Y:S01]  /*04f0*/  FFMA R25, R18, R14.reuse, R26.reuse ;  /* 0x0000000e12197223 */ /* 0x180fe2000000001a */
[----:B------:R-:W-:Y:S01]  /*0500*/  FFMA R22, R22, R14, R26 ;  /* 0x0000000e16167223 */ /* 0x000fe2000000001a */
[-CC-:B------:R-:W-:Y:S01]  /*0510*/  FFMA R11, R11, R15.reuse, R27.reuse ;  /* 0x0000000f0b0b7223 */ /* 0x180fe2000000001b */
[-CC-:B------:R-:W-:Y:S01]  /*0520*/  FFMA R7, R7, R15.reuse, R27.reuse ;  /* 0x0000000f07077223 */ /* 0x180fe2000000001b */
[-CC-:B------:R-:W-:Y:S01]  /*0530*/  FFMA R26, R19, R15.reuse, R27.reuse ;  /* 0x0000000f131a7223 */ /* 0x180fe2000000001b */
[----:B------:R-:W-:Y:S01]  /*0540*/  FFMA R23, R23, R15, R27 ;  /* 0x0000000f17177223 */ /* 0x000fe2000000001b */
[----:B------:R-:W-:-:S02]  /*0550*/  CS2R R12, SRZ ;  /* 0x00000000000c7805 */ /* 0x000fc4000001ff00 */
[----:B------:R-:W-:Y:S02]  /*0560*/  CS2R R14, SRZ ;  /* 0x00000000000e7805 */ /* 0x000fe4000001ff00 */
[----:B------:R-:W-:-:S04]  /*0570*/  CS2R R18, SRZ ;  /* 0x0000000000127805 */ /* 0x000fc8000001ff00 */
[----:B------:R0:W4:Y:S02]  /*0580*/  @!P0 LDG.E.EL.128 R12, desc[UR6][R60.64] ;  /* 0x000000063c0c8981 */ /* 0x000124000c2e1d00 */
[----:B0-----:R-:W-:Y:S01]  /*0590*/  IMAD.WIDE R60, R51, 0x4, R16 ;  /* 0x00000004333c7825 */ /* 0x001fe200078e0210 */
[----:B------:R-:W-:-:S06]  /*05a0*/  CS2R R16, SRZ ;  /* 0x0000000000107805 */ /* 0x000fcc000001ff00 */
[----:B------:R0:W4:Y:S01]  /*05b0*/  @!P0 LDG.E.EL.128 R16, desc[UR6][R60.64] ;  /* 0x000000063c108981 */ /* 0x000122000c2e1d00 */
[----:B------:R-:W1:Y:S01]  /*05c0*/  S2R R27, SR_TID.X ;  /* 0x00000000001b7919 */ /* 0x000e620000002100 */
[----:B------:R-:W5:Y:S01]  /*05d0*/  S2UR UR5, SR_CgaCtaId ;  /* 0x00000000000579c3 */ /* 0x000f620000008800 */
[C---:B--2---:R-:W-:Y:S01]  /*05e0*/  FADD R32, R28.reuse, R32 ;  /* 0x000000201c207221 */ /* 0x044fe20000000000 */
[C---:B------:R-:W-:Y:S01]  /*05f0*/  FADD R36, R28.reuse, R36 ;  /* 0x000000241c247221 */ /* 0x040fe20000000000 */
[C---:B---3--:R-:W-:Y:S01]  /*0600*/  FADD R40, R28.reuse, R40 ;  /* 0x000000281c287221 */ /* 0x048fe20000000000 */
[----:B------:R-:W-:Y:S01]  /*0610*/  FADD R44, R28, R44 ;  /* 0x0000002c1c2c7221 */ /* 0x000fe20000000000 */
[----:B------:R-:W-:Y:S01]  /*0620*/  FADD R33, R29, R33 ;  /* 0x000000211d217221 */ /* 0x000fe20000000000 */
[----:B------:R-:W-:Y:S01]  /*0630*/  FADD R34, R30, R34 ;  /* 0x000000221e227221 */ /* 0x000fe20000000000 */
[----:B------:R-:W-:Y:S01]  /*0640*/  FADD R35, R31, R35 ;  /* 0x000000231f237221 */ /* 0x000fe20000000000 */
[----:B------:R-:W-:Y:S01]  /*0650*/  BAR.SYNC.DEFER_BLOCKING 0x0 ;  /* 0x0000000000007b1d */ /* 0x000fe20000010000 */
[C---:B------:R-:W-:Y:S01]  /*0660*/  FADD R37, R29.reuse, R37 ;  /* 0x000000251d257221 */ /* 0x040fe20000000000 */
[C---:B------:R-:W-:Y:S01]  /*0670*/  FADD R41, R29.reuse, R41 ;  /* 0x000000291d297221 */ /* 0x040fe20000000000 */
[----:B------:R-:W-:-:S03]  /*0680*/  FADD R45, R29, R45 ;  /* 0x0000002d1d2d7221 */ /* 0x000fc60000000000 */
[----:B------:R-:W-:Y:S01]  /*0690*/  UMOV UR4, 0x400 ;  /* 0x0000040000047882 */ /* 0x000fe20000000000 */
[C---:B------:R-:W-:Y:S01]  /*06a0*/  FADD R38, R30.reuse, R38 ;  /* 0x000000261e267221 */ /* 0x040fe20000000000 */
[C---:B------:R-:W-:Y:S01]  /*06b0*/  FADD R42, R30.reuse, R42 ;  /* 0x0000002a1e2a7221 */ /* 0x040fe20000000000 */
[----:B------:R-:W-:Y:S01]  /*06c0*/  FADD R46, R30, R46 ;  /* 0x0000002e1e2e7221 */ /* 0x000fe20000000000 */
[C---:B------:R-:W-:Y:S01]  /*06d0*/  FADD R39, R31.reuse, R39 ;  /* 0x000000271f277221 */ /* 0x040fe20000000000 */
[----:B------:R-:W-:Y:S01]  /*06e0*/  FADD R43, R31, R43 ;  /* 0x0000002b1f2b7221 */ /* 0x000fe20000000000 */
[----:B-----5:R-:W-:Y:S01]  /*06f0*/  UPRMT UR4, UR5, 0x654, UR4 ;  /* 0x0000065405047896 */ /* 0x020fe20008000004 */
[----:B-1----:R-:W-:Y:S02]  /*0700*/  SHF.L.U32 R28, R27, 0x7, RZ ;  /* 0x000000071b1c7819 */ /* 0x002fe400000006ff */
[----:B------:R-:W-:Y:S02]  /*0710*/  SHF.R.U32.HI R29, RZ, 0x5, R27 ;  /* 0x00000005ff1d7819 */ /* 0x000fe4000001161b */
[----:B------:R-:W-:Y:S01]  /*0720*/  LOP3.LUT R28, R28, 0xf80, RZ, 0xc0, !PT ;  /* 0x00000f801c1c7812 */ /* 0x000fe200078ec0ff */
[----:B------:R1:W-:Y:S01]  /*0730*/  @!P0 STG.E.128 desc[UR6][R58.64], R32 ;  /* 0x000000203a008986 */ /* 0x0003e2000c101d06 */
[----:B------:R-:W-:Y:S01]  /*0740*/  SGXT.U32 R29, R29, 0x3 ;  /* 0x000000031d1d781a */ /* 0x000fe20000000000 */
[----:B------:R-:W-:Y:S01]  /*0750*/  FADD R47, R31, R47 ;  /* 0x0000002f1f2f7221 */ /* 0x000fe20000000000 */
[----:B------:R-:W-:-:S02]  /*0760*/  LOP3.LUT R30, R28, 0x20, RZ, 0xfc, !PT ;  /* 0x000000201c1e7812 */ /* 0x000fc400078efcff */
[C---:B------:R-:W-:Y:S02]  /*0770*/  LOP3.LUT R29, R28.reuse, R29, RZ, 0xfc, !PT ;  /* 0x0000001d1c1d7212 */ /* 0x040fe400078efcff */
[----:B------:R-:W-:Y:S02]  /*0780*/  LOP3.LUT R51, R28, 0x40, RZ, 0xfc, !PT ;  /* 0x000000401c337812 */ /* 0x000fe400078efcff */
[----:B------:R-:W-:Y:S02]  /*0790*/  LEA.HI R30, R30, UR4, RZ, 0x1f ;  /* 0x000000041e1e7c11 */ /* 0x000fe4000f8ff8ff */
[C---:B-1----:R-:W-:Y:S02]  /*07a0*/  LOP3.LUT R59, R28.reuse, 0x60, RZ, 0xfc, !PT ;  /* 0x000000601c3b7812 */ /* 0x042fe400078efcff */
[----:B------:R-:W-:Y:S02]  /*07b0*/  LEA.HI R28, R28, UR4, RZ, 0x1f ;  /* 0x000000041c1c7c11 */ /* 0x000fe4000f8ff8ff */
[----:B0-----:R-:W-:-:S02]  /*07c0*/  LEA.HI R60, R59, UR4, RZ, 0x1f ;  /* 0x000000043b3c7c11 */ /* 0x001fc4000f8ff8ff */
[----:B------:R-:W-:Y:S01]  /*07d0*/  LEA.HI R58, R51, UR4, RZ, 0x1f ;  /* 0x00000004333a7c11 */ /* 0x000fe2000f8ff8ff */
[C---:B------:R-:W-:Y:S01]  /*07e0*/  IMAD R51, R29.reuse, 0x4, R28 ;  /* 0x000000041d337824 */ /* 0x040fe200078e021c */
[C---:B------:R-:W-:Y:S02]  /*07f0*/  LEA R30, R29.reuse, R30, 0x2 ;  /* 0x0000001e1d1e7211 */ /* 0x040fe400078e10ff */
[C---:B------:R-:W-:Y:S01]  /*0800*/  LEA R28, R29.reuse, R58, 0x2 ;  /* 0x0000003a1d1c7211 */ /* 0x040fe200078e10ff */
[----:B------:R-:W-:Y:S01]  /*0810*/  IMAD R29, R29, 0x4, R60 ;  /* 0x000000041d1d7824 */ /* 0x000fe200078e023c */
[----:B------:R-:W-:Y:S04]  /*0820*/  @!P0 STG.E.128 desc[UR6][R56.64], R36 ;  /* 0x0000002438008986 */ /* 0x000fe8000c101d06 */
[----:B------:R-:W-:Y:S04]  /*0830*/  @!P0 STG.E.128 desc[UR6][R54.64], R40 ;  /* 0x0000002836008986 */ /* 0x000fe8000c101d06 */
[----:B------:R-:W-:Y:S01]  /*0840*/  @!P0 STG.E.128 desc[UR6][R52.64], R44 ;  /* 0x0000002c34008986 */ /* 0x000fe2000c101d06 */
[----:B------:R-:W-:-:S02]  /*0850*/  SHF.R.S32.HI R2, RZ, 0x1a, R2 ;  /* 0x0000001aff027819 */ /* 0x000fc40000011402 */
[----:B------:R-:W-:Y:S02]  /*0860*/  LOP3.LUT R48, R48, 0x1c, R3, 0xf8, !PT ;  /* 0x0000001c30307812 */ /* 0x000fe400078ef803 */
[----:B------:R-:W-:Y:S01]  /*0870*/  SGXT R3, R2, 0x1 ;  /* 0x000000010203781a */ /* 0x000fe20000000200 */
[----:B----4-:R-:W-:Y:S01]  /*0880*/  FFMA R31, R34, R14, R18 ;  /* 0x0000000e221f7223 */ /* 0x010fe20000000012 */
[-C--:B------:R-:W-:Y:S01]  /*0890*/  FFMA R59, R32, R12.reuse, R16 ;  /* 0x0000000c203b7223 */ /* 0x080fe20000000010 */
[----:B------:R-:W-:Y:S01]  /*08a0*/  FFMA R34, R35, R15, R19 ;  /* 0x0000000f23227223 */ /* 0x000fe20000000013 */
[-C--:B------:R-:W-:Y:S01]  /*08b0*/  FFMA R32, R33, R13.reuse, R17 ;  /* 0x0000000d21207223 */ /* 0x080fe20000000011 */
[----:B------:R-:W-:Y:S01]  /*08c0*/  FADD R31, R10, R31 ;  /* 0x0000001f0a1f7221 */ /* 0x000fe20000000000 */
[----:B------:R-:W-:Y:S01]  /*08d0*/  FADD R8, R8, R59 ;  /* 0x0000003b08087221 */ /* 0x000fe20000000000 */
[----:B------:R-:W-:Y:S01]  /*08e0*/  FADD R10, R11, R34 ;  /* 0x000000220b0a7221 */ /* 0x000fe20000000000 */
[-CC-:B------:R-:W-:Y:S01]  /*08f0*/  FFMA R11, R36, R12.reuse, R16.reuse ;  /* 0x0000000c240b7223 */ /* 0x180fe20000000010 */
[-CC-:B------:R-:W-:Y:S01]  /*0900*/  FFMA R33, R40, R12.reuse, R16.reuse ;  /* 0x0000000c28217223 */ /* 0x180fe20000000010 */
[----:B------:R-:W-:Y:S01]  /*0910*/  FFMA R59, R44, R12, R16 ;  /* 0x0000000c2c3b7223 */ /* 0x000fe20000000010 */
[----:B------:R-:W-:Y:S01]  /*0920*/  FADD R9, R9, R32 ;  /* 0x0000002009097221 */ /* 0x000fe20000000000 */
[-CC-:B------:R-:W-:Y:S01]  /*0930*/  FFMA R12, R37, R13.reuse, R17.reuse ;  /* 0x0000000d250c7223 */ /* 0x180fe20000000011 */
[-CC-:B------:R-:W-:Y:S01]  /*0940*/  FFMA R35, R41, R13.reuse, R17.reuse ;  /* 0x0000000d29237223 */ /* 0x180fe20000000011 */
[----:B------:R-:W-:Y:S01]  /*0950*/  FFMA R16, R45, R13, R17 ;  /* 0x0000000d2d107223 */ /* 0x000fe20000000011 */
[-CC-:B------:R-:W-:Y:S01]  /*0960*/  FFMA R61, R38, R14.reuse, R18.reuse ;  /* 0x0000000e263d7223 */ /* 0x180fe20000000012 */
[-CC-:B------:R-:W-:Y:S01]  /*0970*/  FFMA R32, R42, R14.reuse, R18.reuse ;  /* 0x0000000e2a207223 */ /* 0x180fe20000000012 */
[----:B------:R-:W-:Y:S01]  /*0980*/  FFMA R13, R46, R14, R18 ;  /* 0x0000000e2e0d7223 */ /* 0x000fe20000000012 */
[-C--:B------:R-:W-:Y:S01]  /*0990*/  FFMA R14, R39, R15.reuse, R19 ;  /* 0x0000000f270e7223 */ /* 0x080fe20000000013 */
[----:B------:R-:W-:Y:S01]  /*09a0*/  FADD R34, R4, R11 ;  /* 0x0000000b04227221 */ /* 0x000fe20000000000 */
[----:B------:R-:W-:Y:S01]  /*09b0*/  FADD R11, R5, R12 ;  /* 0x0000000c050b7221 */ /* 0x000fe20000000000 */
[----:B------:R0:W-:Y:S01]  /*09c0*/  STS [R51], R8 ;  /* 0x0000000833007388 */ /* 0x0001e20000000800 */
[----:B------:R-:W-:Y:S01]  /*09d0*/  FADD R61, R6, R61 ;  /* 0x0000003d063d7221 */ /* 0x000fe20000000000 */
[----:B------:R-:W-:Y:S01]  /*09e0*/  FFMA R17, R43, R15, R19 ;  /* 0x0000000f2b117223 */ /* 0x000fe20000000013 */
[----:B------:R-:W-:Y:S01]  /*09f0*/  FADD R14, R7, R14 ;  /* 0x0000000e070e7221 */ /* 0x000fe20000000000 */
[----:B------:R-:W-:Y:S01]  /*0a00*/  STS [R30+0x80], R9 ;  /* 0x000080091e007388 */ /* 0x000fe20000000800 */
[----:B------:R-:W-:Y:S01]  /*0a10*/  FADD R50, R50, R33 ;  /* 0x0000002132327221 */ /* 0x000fe20000000000 */
[----:B------:R-:W-:-:S02]  /*0a20*/  FADD R35, R24, R35 ;  /* 0x0000002318237221 */ /* 0x000fc40000000000 */
[----:B------:R-:W-:Y:S01]  /*0a30*/  STS [R28+0x100], R31 ;  /* 0x0001001f1c007388 */ /* 0x000fe20000000800 */
[----:B------:R-:W-:-:S03]  /*0a40*/  FADD R25, R25, R32 ;  /* 0x0000002019197221 */ /* 0x000fc60000000000 */
[----:B------:R-:W-:Y:S01]  /*0a50*/  STS [R29+0x180], R10 ;  /* 0x0001800a1d007388 */ /* 0x000fe20000000800 */
[----:B------:R-:W-:Y:S01]  /*0a60*/  FFMA R18, R47, R15, R19 ;  /* 0x0000000f2f127223 */ /* 0x000fe20000000013 */
[----:B------:R-:W-:Y:S02]  /*0a70*/  FADD R26, R26, R17 ;  /* 0x000000111a1a7221 */ /* 0x000fe40000000000 */
[----:B------:R-:W-:Y:S01]  /*0a80*/  STS [R51+0x20], R34 ;  /* 0x0000202233007388 */ /* 0x000fe20000000800 */
[----:B------:R-:W-:-:S03]  /*0a90*/  FADD R20, R20, R59 ;  /* 0x0000003b14147221 */ /* 0x000fc60000000000 */
[----:B------:R-:W-:Y:S01]  /*0aa0*/  STS [R30+0xa0], R11 ;  /* 0x0000a00b1e007388 */ /* 0x000fe20000000800 */
[----:B------:R-:W-:-:S03]  /*0ab0*/  FADD R21, R21, R16 ;  /* 0x0000001015157221 */ /* 0x000fc60000000000 */
[----:B------:R-:W-:Y:S01]  /*0ac0*/  STS [R28+0x120], R61 ;  /* 0x0001203d1c007388 */ /* 0x000fe20000000800 */
[----:B------:R-:W-:-:S03]  /*0ad0*/  FADD R13, R22, R13 ;  /* 0x0000000d160d7221 */ /* 0x000fc60000000000 */
[----:B------:R-:W-:Y:S01]  /*0ae0*/  STS [R29+0x1a0], R14 ;  /* 0x0001a00e1d007388 */ /* 0x000fe20000000800 */
[----:B------:R-:W-:-:S03]  /*0af0*/  FADD R18, R23, R18 ;  /* 0x0000001217127221 */ /* 0x000fc60000000000 */
[----:B------:R-:W-:Y:S01]  /*0b00*/  STS [R51+0x40], R50 ;  /* 0x0000403233007388 */ /* 0x000fe20000000800 */
[----:B------:R-:W-:-:S03]  /*0b10*/  SHF.L.U32 R16, R27, 0x2, RZ ;  /* 0x000000021b107819 */ /* 0x000fc600000006ff */
[----:B------:R-:W-:Y:S04]  /*0b20*/  STS [R30+0xc0], R35 ;  /* 0x0000c0231e007388 */ /* 0x000fe80000000800 */
[----:B------:R-:W-:Y:S04]  /*0b30*/  STS [R28+0x140], R25 ;  /* 0x000140191c007388 */ /* 0x000fe80000000800 */
[----:B------:R-:W-:Y:S01]  /*0b40*/  STS [R29+0x1c0], R26 ;  /* 0x0001c01a1d007388 */ /* 0x000fe20000000800 */
[----:B------:R-:W-:-:S03]  /*0b50*/  LOP3.LUT R16, R16, 0x3fc, RZ, 0xc0, !PT ;  /* 0x000003fc10107812 */ /* 0x000fc600078ec0ff */
[----:B------:R-:W-:Y:S04]  /*0b60*/  STS [R51+0x60], R20 ;  /* 0x0000601433007388 */ /* 0x000fe80000000800 */
[----:B------:R-:W-:Y:S04]  /*0b70*/  STS [R30+0xe0], R21 ;  /* 0x0000e0151e007388 */ /* 0x000fe80000000800 */
[----:B------:R-:W-:Y:S04]  /*0b80*/  STS [R28+0x160], R13 ;  /* 0x0001600d1c007388 */ /* 0x000fe80000000800 */
[----:B------:R1:W-:Y:S01]  /*0b90*/  STS [R29+0x1e0], R18 ;  /* 0x0001e0121d007388 */ /* 0x0003e20000000800 */
[----:B------:R-:W-:-:S02]  /*0ba0*/  LOP3.LUT R4, R16, 0x400, RZ, 0xfc, !PT ;  /* 0x0000040010047812 */ /* 0x000fc400078efcff */
[----:B------:R-:W-:Y:S02]  /*0bb0*/  LOP3.LUT R5, R16, 0x800, RZ, 0xfc, !PT ;  /* 0x0000080010057812 */ /* 0x000fe400078efcff */
[----:B------:R-:W-:Y:S02]  /*0bc0*/  SHF.L.U32 R27, R27, 0x1, RZ ;  /* 0x000000011b1b7819 */ /* 0x000fe400000006ff */
[----:B------:R-:W-:Y:S02]  /*0bd0*/  SHF.R.U32.HI R4, RZ, 0x1, R4 ;  /* 0x00000001ff047819 */ /* 0x000fe40000011604 */
[----:B------:R-:W-:Y:S02]  /*0be0*/  SHF.R.U32.HI R5, RZ, 0x1, R5 ;  /* 0x00000001ff057819 */ /* 0x000fe40000011605 */
[----:B------:R-:W-:Y:S02]  /*0bf0*/  LOP3.LUT R27, R27, 0x1f0, RZ, 0xc0, !PT ;  /* 0x000001f01b1b7812 */ /* 0x000fe400078ec0ff */
[----:B------:R-:W-:-:S02]  /*0c00*/  LOP3.LUT R4, R4, 0x3f0, RZ, 0xc0, !PT ;  /* 0x000003f004047812 */ /* 0x000fc400078ec0ff */
[----:B------:R-:W-:Y:S01]  /*0c10*/  LOP3.LUT R6, R5, 0x5f0, RZ, 0xc0, !PT ;  /* 0x000005f005067812 */ /* 0x000fe200078ec0ff */
[----:B------:R-:W-:Y:S01]  /*0c20*/  VIADD R27, R27, UR4 ;  /* 0x000000041b1b7c36 */ /* 0x000fe20008000000 */
[----:B------:R-:W-:Y:S02]  /*0c30*/  IADD3 R5, R4, UR4, RZ ;  /* 0x0000000404057c10 */ /* 0x000fe4000fffe0ff */
[----:B------:R-:W-:Y:S01]  /*0c40*/  IADD3 R7, R6, UR4, RZ ;  /* 0x0000000406077c10 */ /* 0x000fe2000fffe0ff */
[C---:B------:R-:W-:Y:S01]  /*0c50*/  IMAD R4, R16.reuse, 0x4, R27 ;  /* 0x0000000410047824 */ /* 0x040fe200078e021b */
[C---:B0-----:R-:W-:Y:S01]  /*0c60*/  LEA R8, R16.reuse, R5, 0x2 ;  /* 0x0000000510087211 */ /* 0x041fe200078e10ff */
[----:B------:R-:W-:Y:S01]  /*0c70*/  BAR.SYNC.DEFER_BLOCKING 0x0 ;  /* 0x0000000000007b1d */ /* 0x000fe20000010000 */
[----:B------:R-:W-:Y:S02]  /*0c80*/  LEA R12, R16, R7, 0x2 ;  /* 0x00000007100c7211 */ /* 0x000fe400078e10ff */
[----:B-1----:R-:W-:-:S02]  /*0c90*/  LEA.HI R18, R3, R48, RZ, 0xa ;  /* 0x0000003003127211 */ /* 0x002fc400078f50ff */
[----:B------:R-:W-:-:S03]  /*0ca0*/  SHF.R.U32.HI R17, RZ, 0x3, R49 ;  /* 0x00000003ff117819 */ /* 0x000fc60000011631 */
[----:B------:R-:W0:Y:S01]  /*0cb0*/  LDC.64 R2, c[0x0][0x248] ;  /* 0x00009200ff027b82 */ /* 0x000e220000000a00 */
[----:B------:R-:W-:Y:S01]  /*0cc0*/  IMAD.SHL.U32 R20, R18, 0x80, RZ ;  /* 0x0000008012147824 */ /* 0x000fe200078e00ff */
[----:B------:R-:W1:Y:S04]  /*0cd0*/  LDS.128 R4, [R4] ;  /* 0x0000000004047984 */ /* 0x000e680000000c00 */
[----:B------:R-:W2:Y:S04]  /*0ce0*/  LDS.128 R8, [R8+0x1000] ;  /* 0x0010000008087984 */ /* 0x000ea80000000c00 */
[----:B------:R-:W3:Y:S01]  /*0cf0*/  LDS.128 R12, [R12+0x2000] ;  /* 0x002000000c0c7984 */ /* 0x000ee20000000c00 */
[----:B------:R-:W-:-:S02]  /*0d00*/  SGXT.U32 R17, R17, 0x5 ;  /* 0x000000051111781a */ /* 0x000fc40000000000 */
[----:B------:R-:W-:Y:S02]  /*0d10*/  LOP3.LUT R19, R18, 0xfffffc00, RZ, 0xc0, !PT ;  /* 0xfffffc0012137812 */ /* 0x000fe400078ec0ff */
[----:B------:R-:W-:Y:S02]  /*0d20*/  LOP3.LUT R20, R20, 0xfffe0000, RZ, 0xc0, !PT ;  /* 0xfffe000014147812 */ /* 0x000fe400078ec0ff */
[----:B------:R-:W-:Y:S02]  /*0d30*/  LOP3.LUT R17, R0, R17, RZ, 0xfc, !PT ;  /* 0x0000001100117212 */ /* 0x000fe400078efcff */
[----:B------:R-:W-:Y:S02]  /*0d40*/  IADD3 R25, R20, R48, -R19 ;  /* 0x0000003014197210 */ /* 0x000fe40007ffe813 */
[----:B------:R-:W-:Y:S02]  /*0d50*/  LOP3.LUT R19, R16, 0xc00, RZ, 0xfc, !PT ;  /* 0x00000c0010137812 */ /* 0x000fe400078efcff */
[----:B------:R-:W-:-:S02]  /*0d60*/  LOP3.LUT R0, R17, 0x20, RZ, 0xfc, !PT ;  /* 0x0000002011007812 */ /* 0x000fc400078efcff */
[C---:B------:R-:W-:Y:S02]  /*0d70*/  LOP3.LUT R18, R17.reuse, 0x40, RZ, 0xfc, !PT ;  /* 0x0000004011127812 */ /* 0x040fe400078efcff */
[----:B------:R-:W-:Y:S02]  /*0d80*/  SHF.R.U32.HI R19, RZ, 0x1, R19 ;  /* 0x00000001ff137819 */ /* 0x000fe40000011613 */
[C---:B------:R-:W-:Y:S02]  /*0d90*/  LOP3.LUT R22, R17.reuse, 0x60, RZ, 0xfc, !PT ;  /* 0x0000006011167812 */ /* 0x040fe400078efcff */
[----:B------:R-:W-:Y:S02]  /*0da0*/  ISETP.GE.AND P1, PT, R17, 0x80, PT ;  /* 0x000000801100780c */ /* 0x000fe40003f26270 */
[----:B------:R-:W-:Y:S02]  /*0db0*/  ISETP.GE.AND P2, PT, R0, 0x80, PT ;  /* 0x000000800000780c */ /* 0x000fe40003f46270 */
[----:B------:R-:W-:-:S02]  /*0dc0*/  ISETP.GE.AND P3, PT, R18, 0x80, PT ;  /* 0x000000801200780c */ /* 0x000fc40003f66270 */
[----:B------:R-:W-:Y:S02]  /*0dd0*/  LOP3.LUT R20, R19, 0x7f0, RZ, 0xc0, !PT ;  /* 0x000007f013147812 */ /* 0x000fe400078ec0ff */
[-C--:B------:R-:W-:Y:S02]  /*0de0*/  LEA R19, R17, R25.reuse, 0xa ;  /* 0x0000001911137211 */ /* 0x080fe400078e50ff */
[----:B------:R-:W-:Y:S02]  /*0df0*/  ISETP.GE.AND P0, PT, R22, 0x80, PT ;  /* 0x000000801600780c */ /* 0x000fe40003f06270 */
[----:B------:R-:W-:Y:S01]  /*0e00*/  LEA R21, R0, R25, 0xa ;  /* 0x0000001900157211 */ /* 0x000fe200078e50ff */
[----:B------:R-:W-:Y:S01]  /*0e10*/  IMAD R23, R18, 0x400, R25 ;  /* 0x0000040012177824 */ /* 0x000fe200078e0219 */
[----:B------:R-:W-:Y:S01]  /*0e20*/  IADD3 R27, R20, UR4, RZ ;  /* 0x00000004141b7c10 */ /* 0x000fe2000fffe0ff */
[----:B0-----:R-:W-:-:S04]  /*0e30*/  IMAD.WIDE R18, R19, 0x4, R2 ;  /* 0x0000000413127825 */ /* 0x001fc800078e0202 */
[--C-:B------:R-:W-:Y:S01]  /*0e40*/  IMAD.WIDE R20, R21, 0x4, R2.reuse ;  /* 0x0000000415147825 */ /* 0x100fe200078e0202 */
[----:B-1----:R0:W-:Y:S03]  /*0e50*/  @!P1 STG.E.128 desc[UR6][R18.64], R4 ;  /* 0x0000000412009986 */ /* 0x0021e6000c101d06 */
[----:B------:R-:W-:Y:S01]  /*0e60*/  IMAD.WIDE R22, R23, 0x4, R2 ;  /* 0x0000000417167825 */ /* 0x000fe200078e0202 */
[----:B--2---:R0:W-:Y:S01]  /*0e70*/  @!P2 STG.E.128 desc[UR6][R20.64], R8 ;  /* 0x000000081400a986 */ /* 0x0041e2000c101d06 */
[----:B------:R-:W-:-:S03]  /*0e80*/  LEA R27, R16, R27, 0x2 ;  /* 0x0000001b101b7211 */ /* 0x000fc600078e10ff */
[----:B---3--:R0:W-:Y:S02]  /*0e90*/  @!P3 STG.E.128 desc[UR6][R22.64], R12 ;  /* 0x0000000c1600b986 */ /* 0x0081e4000c101d06 */
[----:B0-----:R-:W-:Y:S05]  /*0ea0*/  @P0 EXIT ;  /* 0x000000000000094d */ /* 0x001fea0003800000 */
[----:B0-----:R-:W0:Y:S01]  /*0eb0*/  LDS.128 R4, [R27+0x3000] ;  /* 0x003000001b047984 */ /* 0x001e220000000c00 */
[----:B------:R-:W-:-:S04]  /*0ec0*/  LOP3.LUT R0, R17, 0x60, RZ, 0xfc, !PT ;  /* 0x0000006011007812 */ /* 0x000fc800078efcff */
[----:B------:R-:W-:-:S05]  /*0ed0*/  LEA R25, R0, R25, 0xa ;  /* 0x0000001900197211 */ /* 0x000fca00078e50ff */
[----:B------:R-:W-:-:S05]  /*0ee0*/  IMAD.WIDE R2, R25, 0x4, R2 ;  /* 0x0000000419027825 */ /* 0x000fca00078e0202 */
[----:B0-----:R-:W-:Y:S01]  /*0ef0*/  STG.E.128 desc[UR6][R2.64], R4 ;  /* 0x0000000402007986 */ /* 0x001fe2000c101d06 */
[----:B------:R-:W-:Y:S05]  /*0f00*/  EXIT ;  /* 0x000000000000794d */ /* 0x000fea0003800000 */
.L_x_0:
[----:B------:R-:W-:-:S00]  /*0f10*/  BRA `(.L_x_0) ;  /* 0xfffffffc00fc7947 */ /* 0x000fc0000383ffff */
[----:B------:R-:W-:-:S00]  /*0f20*/  NOP ;  /* 0x0000000000007918 */ /* 0x000fc00000000000 */
        /* <DEDUP_REMOVED lines=13> */
.L_x_1:


//--------------------- .nv.shared.triton_poi_fused_add_convolution_mul_18 --------------------------
	.section	.nv.shared.triton_poi_fused_add_convolution_mul_18,"aw",@nobits
	.sectionflags	@""
	.align	16
	.zero		1024


//--------------------- .nv.constant0.triton_poi_fused_add_convolution_mul_18 --------------------------
	.section	.nv.constant0.triton_poi_fused_add_convolution_mul_18,"a",@progbits
	.sectionflags	@""
	.align	4
.nv.constant0.triton_poi_fused_add_convolution_mul_18:
	.zero		600
